//
// Generated by NVIDIA NVVM Compiler
//
// Compiler Build ID: CL-36424714
// Cuda compilation tools, release 13.0, V13.0.88
// Based on NVVM 20.0.0
//

.version 9.0
.target sm_100
.address_size 64

	// .globl	binToHex

.visible .entry binToHex(
	.param .u64 .ptr .align 1 binToHex_param_0,
	.param .u64 .ptr .align 1 binToHex_param_1
)
{
	.reg .pred 	%p<3>;
	.reg .b16 	%rs<9>;
	.reg .b32 	%r<5>;
	.reg .b64 	%rd<9>;

	ld.param.u64 	%rd1, [binToHex_param_0];
	ld.param.u64 	%rd2, [binToHex_param_1];
	cvta.to.global.u64 	%rd3, %rd2;
	cvta.to.global.u64 	%rd4, %rd1;
	mov.u32 	%r1, %ctaid.x;
	mov.u32 	%r2, %ntid.x;
	mov.u32 	%r3, %tid.x;
	mad.lo.s32 	%r4, %r1, %r2, %r3;
	cvt.u64.u32 	%rd5, %r4;
	add.s64 	%rd6, %rd4, %rd5;
	ld.global.u8 	%rs1, [%rd6];
	and.b16  	%rs2, %rs1, 15;
	shr.u16 	%rs3, %rs1, 4;
	setp.lt.u16 	%p1, %rs2, 10;
	selp.b16 	%rs4, 48, 87, %p1;
	add.s16 	%rs5, %rs4, %rs2;
	mul.wide.u32 	%rd7, %r4, 2;
	add.s64 	%rd8, %rd3, %rd7;
	st.global.u8 	[%rd8], %rs5;
	setp.lt.u16 	%p2, %rs1, 160;
	selp.b16 	%rs6, 48, 87, %p2;
	add.s16 	%rs7, %rs6, %rs3;
	st.global.u8 	[%rd8+1], %rs7;
	mov.b16 	%rs8, 97;
	st.global.u8 	[%rd3], %rs8;
	ret;

}


// ===== COMPILED SASS (sm_100) =====

	.target	sm_100

	.elftype	@"ET_EXEC"


//--------------------- .note.nv.tkinfo           --------------------------
	.section	.note.nv.tkinfo,"",@"SHT_NOTE"
	.sectionflags	@"SHF_NOTE_NV_TKINFO"
	.tkinfo
        /*0018*/ 	.word	0x00000002
        /*0030*/ 	.string	""
        /*0030*/ 	.string	"ptxas"
        /*0030*/ 	.string	"Cuda compilation tools, release 13.0, V13.0.88"
        /*0030*/ 	.string	"Build cuda_13.0.r13.0/compiler.36424714_0"
        /*0030*/ 	.string	"-arch sm_100 -m 64 "



//--------------------- .note.nv.cuinfo           --------------------------
	.section	.note.nv.cuinfo,"",@"SHT_NOTE"
	.sectionflags	@"SHF_NOTE_NV_CUINFO"
        /*0018*/ 	.short	0x0002
        /*001a*/ 	.short	0x0064
        /*001c*/ 	.short	0x0082
	.zero		2


//--------------------- .nv.info                  --------------------------
	.section	.nv.info,"",@"SHT_CUDA_INFO"
	.align	4


	//----- nvinfo : EIATTR_REGCOUNT
	.align		4
        /*0000*/ 	.byte	0x04, 0x2f
        /*0002*/ 	.short	(.L_1 - .L_0)
	.align		4
.L_0:
        /*0004*/ 	.word	index@(binToHex)
        /*0008*/ 	.word	0x00000010


	//----- nvinfo : EIATTR_FRAME_SIZE
	.align		4
.L_1:
        /*000c*/ 	.byte	0x04, 0x11
        /*000e*/ 	.short	(.L_3 - .L_2)
	.align		4
.L_2:
        /*0010*/ 	.word	index@(binToHex)
        /*0014*/ 	.word	0x00000000


	//----- nvinfo : EIATTR_MIN_STACK_SIZE
	.align		4
.L_3:
        /*0018*/ 	.byte	0x04, 0x12
        /*001a*/ 	.short	(.L_5 - .L_4)
	.align		4
.L_4:
        /*001c*/ 	.word	index@(binToHex)
        /*0020*/ 	.word	0x00000000
.L_5:


//--------------------- .nv.compat                --------------------------
	.section	.nv.compat,"",@"SHT_CUDA_COMPAT_INFO"
	.align	4
        /*0000*/ 	.byte	0x02, 0x09, 0x00, 0x00, 0x02, 0x02, 0x01, 0x00, 0x02, 0x05, 0x05, 0x00, 0x03, 0x07, 0x01, 0x01
        /*0010*/ 	.byte	0x02, 0x03, 0x00, 0x00, 0x02, 0x06, 0x01, 0x00, 0x04, 0x0b, 0x08, 0x00, 0x09, 0x00, 0x00, 0x00
        /*0020*/ 	.byte	0x00, 0x00, 0x00, 0x00


//--------------------- .nv.info.binToHex         --------------------------
	.section	.nv.info.binToHex,"",@"SHT_CUDA_INFO"
	.sectionflags	@""
	.align	4


	//----- nvinfo : EIATTR_CUDA_API_VERSION
	.align		4
        /*0000*/ 	.byte	0x04, 0x37
        /*0002*/ 	.short	(.L_7 - .L_6)
.L_6:
        /*0004*/ 	.word	0x00000082


	//----- nvinfo : EIATTR_KPARAM_INFO
	.align		4
.L_7:
        /*0008*/ 	.byte	0x04, 0x17
        /*000a*/ 	.short	(.L_9 - .L_8)
.L_8:
        /*000c*/ 	.word	0x00000000
        /*0010*/ 	.short	0x0001
        /*0012*/ 	.short	0x0008
        /*0014*/ 	.byte	0x00, 0xf5, 0x21, 0x00


	//----- nvinfo : EIATTR_KPARAM_INFO
	.align		4
.L_9:
        /*0018*/ 	.byte	0x04, 0x17
        /*001a*/ 	.short	(.L_11 - .L_10)
.L_10:
        /*001c*/ 	.word	0x00000000
        /*0020*/ 	.short	0x0000
        /*0022*/ 	.short	0x0000
        /*0024*/ 	.byte	0x00, 0xf5, 0x21, 0x00


	//----- nvinfo : EIATTR_SPARSE_MMA_MASK
	.align		4
.L_11:
        /*0028*/ 	.byte	0x03, 0x50
        /*002a*/ 	.short	0x0000


	//----- nvinfo : EIATTR_MAXREG_COUNT
	.align		4
        /*002c*/ 	.byte	0x03, 0x1b
        /*002e*/ 	.short	0x00ff


	//----- nvinfo : EIATTR_MERCURY_ISA_VERSION
	.align		4
        /*0030*/ 	.byte	0x03, 0x5f
        /*0032*/ 	.short	0x0101


	//----- nvinfo : EIATTR_VRC_CTA_INIT_COUNT
	.align		4
        /*0034*/ 	.byte	0x02, 0x4a
	.zero		1
	.zero		1


	//----- nvinfo : EIATTR_EXIT_INSTR_OFFSETS
	.align		4
        /*0038*/ 	.byte	0x04, 0x1c
        /*003a*/ 	.short	(.L_13 - .L_12)


	//   ....[0]....
.L_12:
        /*003c*/ 	.word	0x000001a0


	//----- nvinfo : EIATTR_CBANK_PARAM_SIZE
	.align		4
.L_13:
        /*0040*/ 	.byte	0x03, 0x19
        /*0042*/ 	.short	0x0010


	//----- nvinfo : EIATTR_PARAM_CBANK
	.align		4
        /*0044*/ 	.byte	0x04, 0x0a
        /*0046*/ 	.short	(.L_15 - .L_14)
	.align		4
.L_14:
        /*0048*/ 	.word	index@(.nv.constant0.binToHex)
        /*004c*/ 	.short	0x0380
        /*004e*/ 	.short	0x0010


	//----- nvinfo : EIATTR_SW_WAR
	.align		4
.L_15:
        /*0050*/ 	.byte	0x04, 0x36
        /*0052*/ 	.short	(.L_17 - .L_16)
.L_16:
        /*0054*/ 	.word	0x00000008
.L_17:


//--------------------- .nv.callgraph             --------------------------
	.section	.nv.callgraph,"",@"SHT_CUDA_CALLGRAPH"
	.align	4
	.sectionentsize	8
	.align		4
        /*0000*/ 	.word	0x00000000
	.align		4
        /*0004*/ 	.word	0xffffffff
	.align		4
        /*0008*/ 	.word	0x00000000
	.align		4
        /*000c*/ 	.word	0xfffffffe
	.align		4
        /*0010*/ 	.word	0x00000000
	.align		4
        /*0014*/ 	.word	0xfffffffd
	.align		4
        /*0018*/ 	.word	0x00000000
	.align		4
        /*001c*/ 	.word	0xfffffffc


//--------------------- .text.binToHex            --------------------------
	.section	.text.binToHex,"ax",@progbits
	.align	128
        .global         binToHex
        .type           binToHex,@function
        .size           binToHex,(.L_x_1 - binToHex)
        .other          binToHex,@"STO_CUDA_ENTRY STV_DEFAULT"
binToHex:
.text.binToHex:
[----:B------:R-:W-:Y:S01]  /*0000*/  LDC R1, c[0x0][0x37c] ;  /* 0x0000df00ff017b82 */ /* 0x000fe20000000800 */
[----:B------:R-:W0:Y:S07]  /*0010*/  S2R R0, SR_TID.X ;  /* 0x0000000000007919 */ /* 0x000e2e0000002100 */
[----:B------:R-:W0:Y:S01]  /*0020*/  S2UR UR6, SR_CTAID.X ;  /* 0x00000000000679c3 */ /* 0x000e220000002500 */
[----:B------:R-:W1:Y:S01]  /*0030*/  LDCU.64 UR8, c[0x0][0x380] ;  /* 0x00007000ff0877ac */ /* 0x000e620008000a00 */
[----:B------:R-:W2:Y:S06]  /*0040*/  LDCU.64 UR4, c[0x0][0x358] ;  /* 0x00006b00ff0477ac */ /* 0x000eac0008000a00 */
[----:B------:R-:W0:Y:S08]  /*0050*/  LDC R9, c[0x0][0x360] ;  /* 0x0000d800ff097b82 */ /* 0x000e300000000800 */
[----:B------:R-:W3:Y:S01]  /*0060*/  LDC.64 R6, c[0x0][0x388] ;  /* 0x0000e200ff067b82 */ /* 0x000ee20000000a00 */
[----:B0-----:R-:W-:-:S05]  /*0070*/  IMAD R9, R9, UR6, R0 ;  /* 0x0000000609097c24 */ /* 0x001fca000f8e0200 */
[----:B-1----:R-:W-:-:S05]  /*0080*/  IADD3 R2, P0, PT, R9, UR8, RZ ;  /* 0x0000000809027c10 */ /* 0x002fca000ff1e0ff */
[----:B------:R-:W-:-:S05]  /*0090*/  IMAD.X R3, RZ, RZ, UR9, P0 ;  /* 0x00000009ff037e24 */ /* 0x000fca00080e06ff */
[----:B--2---:R-:W2:Y:S01]  /*00a0*/  LDG.E.U8 R2, desc[UR4][R2.64] ;  /* 0x0000000402027981 */ /* 0x004ea2000c1e1100 */
[----:B------:R-:W0:Y:S01]  /*00b0*/  LDC.64 R4, c[0x0][0x388] ;  /* 0x0000e200ff047b82 */ /* 0x000e220000000a00 */
[----:B------:R-:W-:Y:S01]  /*00c0*/  IMAD.MOV.U32 R10, RZ, RZ, 0x61 ;  /* 0x00000061ff0a7424 */ /* 0x000fe200078e00ff */
[C---:B--2---:R-:W-:Y:S02]  /*00d0*/  LOP3.LUT R0, R2.reuse, 0xf, RZ, 0xc0, !PT ;  /* 0x0000000f02007812 */ /* 0x044fe400078ec0ff */
[----:B------:R-:W-:Y:S02]  /*00e0*/  ISETP.GE.U32.AND P1, PT, R2, 0xa0, PT ;  /* 0x000000a00200780c */ /* 0x000fe40003f26070 */
[C---:B------:R-:W-:Y:S01]  /*00f0*/  ISETP.GE.U32.AND P0, PT, R0.reuse, 0xa, PT ;  /* 0x0000000a0000780c */ /* 0x040fe20003f06070 */
[----:B------:R-:W-:Y:S01]  /*0100*/  VIADD R11, R0, 0x30 ;  /* 0x00000030000b7836 */ /* 0x000fe20000000000 */
[----:B------:R-:W-:Y:S02]  /*0110*/  SHF.R.U32.HI R8, RZ, 0x4, R2 ;  /* 0x00000004ff087819 */ /* 0x000fe40000011602 */
[----:B------:R-:W-:Y:S01]  /*0120*/  LEA.HI R13, R2, 0x30, RZ, 0x1c ;  /* 0x00000030020d7811 */ /* 0x000fe200078fe0ff */
[----:B---3--:R-:W-:-:S06]  /*0130*/  IMAD.WIDE.U32 R2, R9, 0x2, R6 ;  /* 0x0000000209027825 */ /* 0x008fcc00078e0006 */
[----:B------:R-:W-:Y:S02]  /*0140*/  @P1 VIADD R13, R8, 0x57 ;  /* 0x00000057080d1836 */ /* 0x000fe40000000000 */
[----:B------:R-:W-:Y:S01]  /*0150*/  @P0 VIADD R11, R0, 0x57 ;  /* 0x00000057000b0836 */ /* 0x000fe20000000000 */
[----:B------:R-:W-:Y:S02]  /*0160*/  PRMT R0, R10, 0x7610, R0 ;  /* 0x000076100a007816 */ /* 0x000fe40000000000 */
[----:B------:R-:W-:Y:S04]  /*0170*/  STG.E.U8 desc[UR4][R2.64+0x1], R13 ;  /* 0x0000010d02007986 */ /* 0x000fe8000c101104 */
[----:B------:R-:W-:Y:S04]  /*0180*/  STG.E.U8 desc[UR4][R2.64], R11 ;  /* 0x0000000b02007986 */ /* 0x000fe8000c101104 */
[----:B0-----:R-:W-:Y:S01]  /*0190*/  STG.E.U8 desc[UR4][R4.64], R0 ;  /* 0x0000000004007986 */ /* 0x001fe2000c101104 */
[----:B------:R-:W-:Y:S05]  /*01a0*/  EXIT ;  /* 0x000000000000794d */ /* 0x000fea0003800000 */
.L_x_0:
[----:B------:R-:W-:-:S00]  /*01b0*/  BRA `(.L_x_0) ;  /* 0xfffffffc00fc7947 */ /* 0x000fc0000383ffff */
[----:B------:R-:W-:-:S00]  /*01c0*/  NOP ;  /* 0x0000000000007918 */ /* 0x000fc00000000000 */
        /* <DEDUP_REMOVED lines=11> */
.L_x_1:


//--------------------- .nv.shared.reserved.0     --------------------------
	.section	.nv.shared.reserved.0,"aw",@nobits
	.weak		__nv_reservedSMEM_offset_0_alias
	.size		__nv_reservedSMEM_offset_0_alias, 0, 64
	.other		__nv_reservedSMEM_offset_0_alias,@"STO_CUDA_RESERVED_SHARED STV_DEFAULT"
__nv_reservedSMEM_offset_0_alias:
	.zero		0
	.zero		64


//--------------------- .nv.constant0.binToHex    --------------------------
	.section	.nv.constant0.binToHex,"a",@progbits
	.sectionflags	@""
	.align	4
.nv.constant0.binToHex:
	.zero		912


//--------------------- SYMBOLS --------------------------

	.type		.nv.reservedSmem.offset0,@object
	.size		.nv.reservedSmem.offset0,0x4
